//
// Generated by NVIDIA NVVM Compiler
//
// Compiler Build ID: CL-36424714
// Cuda compilation tools, release 13.0, V13.0.88
// Based on NVVM 20.0.0
//

.version 9.0
.target sm_100
.address_size 64

	// .globl	_Z8cudaSqrtPf

.visible .entry _Z8cudaSqrtPf(
	.param .u64 .ptr .align 1 _Z8cudaSqrtPf_param_0
)
{
	.reg .b32 	%r<5>;
	.reg .b32 	%f<3>;
	.reg .b64 	%rd<5>;

	ld.param.u64 	%rd1, [_Z8cudaSqrtPf_param_0];
	cvta.to.global.u64 	%rd2, %rd1;
	mov.u32 	%r1, %ctaid.x;
	mov.u32 	%r2, %ntid.x;
	mov.u32 	%r3, %tid.x;
	mad.lo.s32 	%r4, %r1, %r2, %r3;
	mul.wide.u32 	%rd3, %r4, 4;
	add.s64 	%rd4, %rd2, %rd3;
	ld.global.f32 	%f1, [%rd4];
	sqrt.rn.f32 	%f2, %f1;
	st.global.f32 	[%rd4], %f2;
	ret;

}


// ===== COMPILED SASS (sm_100) =====

	.target	sm_100

	.elftype	@"ET_EXEC"


//--------------------- .note.nv.tkinfo           --------------------------
	.section	.note.nv.tkinfo,"",@"SHT_NOTE"
	.sectionflags	@"SHF_NOTE_NV_TKINFO"
	.tkinfo
        /*0018*/ 	.word	0x00000002
        /*0030*/ 	.string	""
        /*0030*/ 	.string	"ptxas"
        /*0030*/ 	.string	"Cuda compilation tools, release 13.0, V13.0.88"
        /*0030*/ 	.string	"Build cuda_13.0.r13.0/compiler.36424714_0"
        /*0030*/ 	.string	"-arch sm_100 -m 64 "



//--------------------- .note.nv.cuinfo           --------------------------
	.section	.note.nv.cuinfo,"",@"SHT_NOTE"
	.sectionflags	@"SHF_NOTE_NV_CUINFO"
        /*0018*/ 	.short	0x0002
        /*001a*/ 	.short	0x0064
        /*001c*/ 	.short	0x0082
	.zero		2


//--------------------- .nv.info                  --------------------------
	.section	.nv.info,"",@"SHT_CUDA_INFO"
	.align	4


	//----- nvinfo : EIATTR_REGCOUNT
	.align		4
        /*0000*/ 	.byte	0x04, 0x2f
        /*0002*/ 	.short	(.L_1 - .L_0)
	.align		4
.L_0:
        /*0004*/ 	.word	index@(_Z8cudaSqrtPf)
        /*0008*/ 	.word	0x0000000c


	//----- nvinfo : EIATTR_FRAME_SIZE
	.align		4
.L_1:
        /*000c*/ 	.byte	0x04, 0x11
        /*000e*/ 	.short	(.L_3 - .L_2)
	.align		4
.L_2:
        /*0010*/ 	.word	index@($__internal_0_$__cuda_sm20_sqrt_rn_f32_slowpath)
        /*0014*/ 	.word	0x00000000


	//----- nvinfo : EIATTR_FRAME_SIZE
	.align		4
.L_3:
        /*0018*/ 	.byte	0x04, 0x11
        /*001a*/ 	.short	(.L_5 - .L_4)
	.align		4
.L_4:
        /*001c*/ 	.word	index@(_Z8cudaSqrtPf)
        /*0020*/ 	.word	0x00000000


	//----- nvinfo : EIATTR_MIN_STACK_SIZE
	.align		4
.L_5:
        /*0024*/ 	.byte	0x04, 0x12
        /*0026*/ 	.short	(.L_7 - .L_6)
	.align		4
.L_6:
        /*0028*/ 	.word	index@(_Z8cudaSqrtPf)
        /*002c*/ 	.word	0x00000000
.L_7:


//--------------------- .nv.compat                --------------------------
	.section	.nv.compat,"",@"SHT_CUDA_COMPAT_INFO"
	.align	4
        /*0000*/ 	.byte	0x02, 0x09, 0x00, 0x00, 0x02, 0x02, 0x01, 0x00, 0x02, 0x05, 0x05, 0x00, 0x03, 0x07, 0x01, 0x01
        /*0010*/ 	.byte	0x02, 0x03, 0x00, 0x00, 0x02, 0x06, 0x01, 0x00, 0x04, 0x0b, 0x08, 0x00, 0x01, 0x00, 0x00, 0x00
        /*0020*/ 	.byte	0x00, 0x00, 0x00, 0x00


//--------------------- .nv.info._Z8cudaSqrtPf    --------------------------
	.section	.nv.info._Z8cudaSqrtPf,"",@"SHT_CUDA_INFO"
	.sectionflags	@""
	.align	4


	//----- nvinfo : EIATTR_CUDA_API_VERSION
	.align		4
        /*0000*/ 	.byte	0x04, 0x37
        /*0002*/ 	.short	(.L_9 - .L_8)
.L_8:
        /*0004*/ 	.word	0x00000082


	//----- nvinfo : EIATTR_KPARAM_INFO
	.align		4
.L_9:
        /*0008*/ 	.byte	0x04, 0x17
        /*000a*/ 	.short	(.L_11 - .L_10)
.L_10:
        /*000c*/ 	.word	0x00000000
        /*0010*/ 	.short	0x0000
        /*0012*/ 	.short	0x0000
        /*0014*/ 	.byte	0x00, 0xf5, 0x21, 0x00


	//----- nvinfo : EIATTR_SPARSE_MMA_MASK
	.align		4
.L_11:
        /*0018*/ 	.byte	0x03, 0x50
        /*001a*/ 	.short	0x0000


	//----- nvinfo : EIATTR_MAXREG_COUNT
	.align		4
        /*001c*/ 	.byte	0x03, 0x1b
        /*001e*/ 	.short	0x00ff


	//----- nvinfo : EIATTR_MERCURY_ISA_VERSION
	.align		4
        /*0020*/ 	.byte	0x03, 0x5f
        /*0022*/ 	.short	0x0101


	//----- nvinfo : EIATTR_VRC_CTA_INIT_COUNT
	.align		4
        /*0024*/ 	.byte	0x02, 0x4a
	.zero		1
	.zero		1


	//----- nvinfo : EIATTR_EXIT_INSTR_OFFSETS
	.align		4
        /*0028*/ 	.byte	0x04, 0x1c
        /*002a*/ 	.short	(.L_13 - .L_12)


	//   ....[0]....
.L_12:
        /*002c*/ 	.word	0x00000180


	//----- nvinfo : EIATTR_CRS_STACK_SIZE
	.align		4
.L_13:
        /*0030*/ 	.byte	0x04, 0x1e
        /*0032*/ 	.short	(.L_15 - .L_14)
.L_14:
        /*0034*/ 	.word	0x00000000


	//----- nvinfo : EIATTR_CBANK_PARAM_SIZE
	.align		4
.L_15:
        /*0038*/ 	.byte	0x03, 0x19
        /*003a*/ 	.short	0x0008


	//----- nvinfo : EIATTR_PARAM_CBANK
	.align		4
        /*003c*/ 	.byte	0x04, 0x0a
        /*003e*/ 	.short	(.L_17 - .L_16)
	.align		4
.L_16:
        /*0040*/ 	.word	index@(.nv.constant0._Z8cudaSqrtPf)
        /*0044*/ 	.short	0x0380
        /*0046*/ 	.short	0x0008


	//----- nvinfo : EIATTR_SW_WAR
	.align		4
.L_17:
        /*0048*/ 	.byte	0x04, 0x36
        /*004a*/ 	.short	(.L_19 - .L_18)
.L_18:
        /*004c*/ 	.word	0x00000008
.L_19:


//--------------------- .nv.callgraph             --------------------------
	.section	.nv.callgraph,"",@"SHT_CUDA_CALLGRAPH"
	.align	4
	.sectionentsize	8
	.align		4
        /*0000*/ 	.word	0x00000000
	.align		4
        /*0004*/ 	.word	0xffffffff
	.align		4
        /*0008*/ 	.word	0x00000000
	.align		4
        /*000c*/ 	.word	0xfffffffe
	.align		4
        /*0010*/ 	.word	0x00000000
	.align		4
        /*0014*/ 	.word	0xfffffffd
	.align		4
        /*0018*/ 	.word	0x00000000
	.align		4
        /*001c*/ 	.word	0xfffffffc


//--------------------- .text._Z8cudaSqrtPf       --------------------------
	.section	.text._Z8cudaSqrtPf,"ax",@progbits
	.align	128
        .global         _Z8cudaSqrtPf
        .type           _Z8cudaSqrtPf,@function
        .size           _Z8cudaSqrtPf,(.L_x_5 - _Z8cudaSqrtPf)
        .other          _Z8cudaSqrtPf,@"STO_CUDA_ENTRY STV_DEFAULT"
_Z8cudaSqrtPf:
.text._Z8cudaSqrtPf:
[----:B------:R-:W-:Y:S01]  /*0000*/  LDC R1, c[0x0][0x37c] ;  /* 0x0000df00ff017b82 */ /* 0x000fe20000000800 */
[----:B------:R-:W0:Y:S07]  /*0010*/  S2R R0, SR_TID.X ;  /* 0x0000000000007919 */ /* 0x000e2e0000002100 */
[----:B------:R-:W0:Y:S01]  /*0020*/  S2UR UR6, SR_CTAID.X ;  /* 0x00000000000679c3 */ /* 0x000e220000002500 */
[----:B------:R-:W1:Y:S07]  /*0030*/  LDCU.64 UR4, c[0x0][0x358] ;  /* 0x00006b00ff0477ac */ /* 0x000e6e0008000a00 */
[----:B------:R-:W0:Y:S08]  /*0040*/  LDC R5, c[0x0][0x360] ;  /* 0x0000d800ff057b82 */ /* 0x000e300000000800 */
[----:B------:R-:W2:Y:S01]  /*0050*/  LDC.64 R2, c[0x0][0x380] ;  /* 0x0000e000ff027b82 */ /* 0x000ea20000000a00 */
[----:B0-----:R-:W-:-:S04]  /*0060*/  IMAD R5, R5, UR6, R0 ;  /* 0x0000000605057c24 */ /* 0x001fc8000f8e0200 */
[----:B--2---:R-:W-:-:S05]  /*0070*/  IMAD.WIDE.U32 R2, R5, 0x4, R2 ;  /* 0x0000000405027825 */ /* 0x004fca00078e0002 */
[----:B-1----:R-:W2:Y:S01]  /*0080*/  LDG.E R0, desc[UR4][R2.64] ;  /* 0x0000000402007981 */ /* 0x002ea2000c1e1900 */
[----:B------:R-:W-:Y:S01]  /*0090*/  BSSY.RECONVERGENT B0, `(.L_x_0) ;  /* 0x000000d000007945 */ /* 0x000fe20003800200 */
[----:B--2---:R-:W-:Y:S01]  /*00a0*/  IADD3 R4, PT, PT, R0, -0xd000000, RZ ;  /* 0xf300000000047810 */ /* 0x004fe20007ffe0ff */
[----:B------:R0:W1:Y:S03]  /*00b0*/  MUFU.RSQ R5, R0 ;  /* 0x0000000000057308 */ /* 0x0000660000001400 */
[----:B------:R-:W-:-:S13]  /*00c0*/  ISETP.GT.U32.AND P0, PT, R4, 0x727fffff, PT ;  /* 0x727fffff0400780c */ /* 0x000fda0003f04070 */
[----:B0-----:R-:W-:Y:S05]  /*00d0*/  @!P0 BRA `(.L_x_1) ;  /* 0x0000000000108947 */ /* 0x001fea0003800000 */
[----:B------:R-:W-:-:S07]  /*00e0*/  MOV R9, 0x100 ;  /* 0x0000010000097802 */ /* 0x000fce0000000f00 */
[----:B-1----:R-:W-:Y:S05]  /*00f0*/  CALL.REL.NOINC `($__internal_0_$__cuda_sm20_sqrt_rn_f32_slowpath) ;  /* 0x0000000000247944 */ /* 0x002fea0003c00000 */
[----:B------:R-:W-:Y:S01]  /*0100*/  MOV R5, R0 ;  /* 0x0000000000057202 */ /* 0x000fe20000000f00 */
[----:B------:R-:W-:Y:S06]  /*0110*/  BRA `(.L_x_2) ;  /* 0x0000000000107947 */ /* 0x000fec0003800000 */
.L_x_1:
[----:B-1----:R-:W-:Y:S01]  /*0120*/  FMUL.FTZ R7, R0, R5 ;  /* 0x0000000500077220 */ /* 0x002fe20000410000 */
[----:B------:R-:W-:-:S03]  /*0130*/  FMUL.FTZ R5, R5, 0.5 ;  /* 0x3f00000005057820 */ /* 0x000fc60000410000 */
[----:B------:R-:W-:-:S04]  /*0140*/  FFMA R0, -R7, R7, R0 ;  /* 0x0000000707007223 */ /* 0x000fc80000000100 */
[----:B------:R-:W-:-:S07]  /*0150*/  FFMA R5, R0, R5, R7 ;  /* 0x0000000500057223 */ /* 0x000fce0000000007 */
.L_x_2:
[----:B------:R-:W-:Y:S05]  /*0160*/  BSYNC.RECONVERGENT B0 ;  /* 0x0000000000007941 */ /* 0x000fea0003800200 */
.L_x_0:
[----:B------:R-:W-:Y:S01]  /*0170*/  STG.E desc[UR4][R2.64], R5 ;  /* 0x0000000502007986 */ /* 0x000fe2000c101904 */
[----:B------:R-:W-:Y:S05]  /*0180*/  EXIT ;  /* 0x000000000000794d */ /* 0x000fea0003800000 */
        .weak           $__internal_0_$__cuda_sm20_sqrt_rn_f32_slowpath
        .type           $__internal_0_$__cuda_sm20_sqrt_rn_f32_slowpath,@function
        .size           $__internal_0_$__cuda_sm20_sqrt_rn_f32_slowpath,(.L_x_5 - $__internal_0_$__cuda_sm20_sqrt_rn_f32_slowpath)
$__internal_0_$__cuda_sm20_sqrt_rn_f32_slowpath:
[----:B------:R-:W-:-:S13]  /*0190*/  LOP3.LUT P0, RZ, R0, 0x7fffffff, RZ, 0xc0, !PT ;  /* 0x7fffffff00ff7812 */ /* 0x000fda000780c0ff */
[----:B------:R-:W-:Y:S01]  /*01a0*/  @!P0 MOV R4, R0 ;  /* 0x0000000000048202 */ /* 0x000fe20000000f00 */
[----:B------:R-:W-:Y:S06]  /*01b0*/  @!P0 BRA `(.L_x_3) ;  /* 0x0000000000408947 */ /* 0x000fec0003800000 */
[----:B------:R-:W-:-:S13]  /*01c0*/  FSETP.GEU.FTZ.AND P0, PT, R0, RZ, PT ;  /* 0x000000ff0000720b */ /* 0x000fda0003f1e000 */
[----:B------:R-:W-:Y:S01]  /*01d0*/  @!P0 MOV R4, 0x7fffffff ;  /* 0x7fffffff00048802 */ /* 0x000fe20000000f00 */
[----:B------:R-:W-:Y:S06]  /*01e0*/  @!P0 BRA `(.L_x_3) ;  /* 0x0000000000348947 */ /* 0x000fec0003800000 */
[----:B------:R-:W-:-:S13]  /*01f0*/  FSETP.GTU.FTZ.AND P0, PT, |R0|, +INF , PT ;  /* 0x7f8000000000780b */ /* 0x000fda0003f1c200 */
[----:B------:R-:W-:Y:S01]  /*0200*/  @P0 FADD.FTZ R4, R0, 1 ;  /* 0x3f80000000040421 */ /* 0x000fe20000010000 */
[----:B------:R-:W-:Y:S06]  /*0210*/  @P0 BRA `(.L_x_3) ;  /* 0x0000000000280947 */ /* 0x000fec0003800000 */
[----:B------:R-:W-:-:S13]  /*0220*/  FSETP.NEU.FTZ.AND P0, PT, |R0|, +INF , PT ;  /* 0x7f8000000000780b */ /* 0x000fda0003f1d200 */
[----:B------:R-:W-:-:S04]  /*0230*/  @P0 FFMA R5, R0, 1.84467440737095516160e+19, RZ ;  /* 0x5f80000000050823 */ /* 0x000fc800000000ff */
[----:B------:R-:W0:Y:S02]  /*0240*/  @P0 MUFU.RSQ R4, R5 ;  /* 0x0000000500040308 */ /* 0x000e240000001400 */
[----:B0-----:R-:W-:Y:S01]  /*0250*/  @P0 FMUL.FTZ R6, R5, R4 ;  /* 0x0000000405060220 */ /* 0x001fe20000410000 */
[----:B------:R-:W-:Y:S01]  /*0260*/  @P0 FMUL.FTZ R8, R4, 0.5 ;  /* 0x3f00000004080820 */ /* 0x000fe20000410000 */
[----:B------:R-:W-:Y:S02]  /*0270*/  @!P0 MOV R4, R0 ;  /* 0x0000000000048202 */ /* 0x000fe40000000f00 */
[----:B------:R-:W-:-:S04]  /*0280*/  @P0 FADD.FTZ R7, -R6, -RZ ;  /* 0x800000ff06070221 */ /* 0x000fc80000010100 */
[----:B------:R-:W-:-:S04]  /*0290*/  @P0 FFMA R7, R6, R7, R5 ;  /* 0x0000000706070223 */ /* 0x000fc80000000005 */
[----:B------:R-:W-:-:S04]  /*02a0*/  @P0 FFMA R7, R7, R8, R6 ;  /* 0x0000000807070223 */ /* 0x000fc80000000006 */
[----:B------:R-:W-:-:S07]  /*02b0*/  @P0 FMUL.FTZ R4, R7, 2.3283064365386962891e-10 ;  /* 0x2f80000007040820 */ /* 0x000fce0000410000 */
.L_x_3:
[----:B------:R-:W-:Y:S01]  /*02c0*/  HFMA2 R5, -RZ, RZ, 0, 0 ;  /* 0x00000000ff057431 */ /* 0x000fe200000001ff */
[----:B------:R-:W-:Y:S02]  /*02d0*/  MOV R0, R4 ;  /* 0x0000000400007202 */ /* 0x000fe40000000f00 */
[----:B------:R-:W-:-:S04]  /*02e0*/  MOV R4, R9 ;  /* 0x0000000900047202 */ /* 0x000fc80000000f00 */
[----:B------:R-:W-:Y:S05]  /*02f0*/  RET.REL.NODEC R4 `(_Z8cudaSqrtPf) ;  /* 0xfffffffc04407950 */ /* 0x000fea0003c3ffff */
.L_x_4:
[----:B------:R-:W-:-:S00]  /*0300*/  BRA `(.L_x_4) ;  /* 0xfffffffc00fc7947 */ /* 0x000fc0000383ffff */
[----:B------:R-:W-:-:S00]  /*0310*/  NOP ;  /* 0x0000000000007918 */ /* 0x000fc00000000000 */
        /* <DEDUP_REMOVED lines=14> */
.L_x_5:


//--------------------- .nv.shared.reserved.0     --------------------------
	.section	.nv.shared.reserved.0,"aw",@nobits
	.weak		__nv_reservedSMEM_offset_0_alias
	.size		__nv_reservedSMEM_offset_0_alias, 0, 64
	.other		__nv_reservedSMEM_offset_0_alias,@"STO_CUDA_RESERVED_SHARED STV_DEFAULT"
__nv_reservedSMEM_offset_0_alias:
	.zero		0
	.zero		64


//--------------------- .nv.constant0._Z8cudaSqrtPf --------------------------
	.section	.nv.constant0._Z8cudaSqrtPf,"a",@progbits
	.sectionflags	@""
	.align	4
.nv.constant0._Z8cudaSqrtPf:
	.zero		904


//--------------------- SYMBOLS --------------------------

	.type		.nv.reservedSmem.offset0,@object
	.size		.nv.reservedSmem.offset0,0x4
